	.headerflags	@"EF_CUDA_TEXMODE_UNIFIED EF_CUDA_64BIT_ADDRESS EF_CUDA_ACCELERATORS EF_CUDA_SM90 EF_CUDA_VIRTUAL_SM(EF_CUDA_SM90)"
	.elftype	@"ET_EXEC"


//--------------------- .nv.info                  --------------------------
	.section	.nv.info,"",@"SHT_CUDA_INFO"
	.align	4


	//----- nvinfo : EIATTR_REGCOUNT
	.align		4
        /*0000*/ 	.byte	0x04, 0x2f
        /*0002*/ 	.short	(.L_1 - .L_0)
	.align		4
.L_0:
        /*0004*/ 	.word	index@(triton_poi_fused_cat_95)
        /*0008*/ 	.word	0x0000000e


	//----- nvinfo : EIATTR_MIN_STACK_SIZE
	.align		4
.L_1:
        /*000c*/ 	.byte	0x04, 0x12
        /*000e*/ 	.short	(.L_3 - .L_2)
	.align		4
.L_2:
        /*0010*/ 	.word	index@(triton_poi_fused_cat_95)
        /*0014*/ 	.word	0x00000000


	//----- nvinfo : EIATTR_FRAME_SIZE
	.align		4
.L_3:
        /*0018*/ 	.byte	0x04, 0x11
        /*001a*/ 	.short	(.L_5 - .L_4)
	.align		4
.L_4:
        /*001c*/ 	.word	index@(triton_poi_fused_cat_95)
        /*0020*/ 	.word	0x00000000


	//----- nvinfo : EIATTR_MIN_STACK_SIZE
	.align		4
.L_5:
        /*0024*/ 	.byte	0x04, 0x12
        /*0026*/ 	.short	(.L_7 - .L_6)
	.align		4
.L_6:
        /*0028*/ 	.word	index@(triton_poi_fused_cat_95)
        /*002c*/ 	.word	0x00000000
.L_7:


//--------------------- .nv.info.triton_poi_fused_cat_95 --------------------------
	.section	.nv.info.triton_poi_fused_cat_95,"",@"SHT_CUDA_INFO"
	.sectionflags	@""
	.align	4


	//----- nvinfo : EIATTR_CUDA_API_VERSION
	.align		4
        /*0000*/ 	.byte	0x04, 0x37
        /*0002*/ 	.short	(.L_9 - .L_8)
.L_8:
        /*0004*/ 	.word	0x0000007c


	//----- nvinfo : EIATTR_KPARAM_INFO
	.align		4
.L_9:
        /*0008*/ 	.byte	0x04, 0x17
        /*000a*/ 	.short	(.L_11 - .L_10)
.L_10:
        /*000c*/ 	.word	0x00000000
        /*0010*/ 	.short	0x0003
        /*0012*/ 	.short	0x0018
        /*0014*/ 	.byte	0x00, 0xf0, 0x11, 0x00


	//----- nvinfo : EIATTR_KPARAM_INFO
	.align		4
.L_11:
        /*0018*/ 	.byte	0x04, 0x17
        /*001a*/ 	.short	(.L_13 - .L_12)
.L_12:
        /*001c*/ 	.word	0x00000000
        /*0020*/ 	.short	0x0002
        /*0022*/ 	.short	0x0010
        /*0024*/ 	.byte	0x00, 0xf4, 0x21, 0x00


	//----- nvinfo : EIATTR_KPARAM_INFO
	.align		4
.L_13:
        /*0028*/ 	.byte	0x04, 0x17
        /*002a*/ 	.short	(.L_15 - .L_14)
.L_14:
        /*002c*/ 	.word	0x00000000
        /*0030*/ 	.short	0x0001
        /*0032*/ 	.short	0x0008
        /*0034*/ 	.byte	0x00, 0xf4, 0x21, 0x00


	//----- nvinfo : EIATTR_KPARAM_INFO
	.align		4
.L_15:
        /*0038*/ 	.byte	0x04, 0x17
        /*003a*/ 	.short	(.L_17 - .L_16)
.L_16:
        /*003c*/ 	.word	0x00000000
        /*0040*/ 	.short	0x0000
        /*0042*/ 	.short	0x0000
        /*0044*/ 	.byte	0x00, 0xf4, 0x21, 0x00


	//----- nvinfo : EIATTR_SPARSE_MMA_MASK
	.align		4
.L_17:
        /*0048*/ 	.byte	0x03, 0x50
        /*004a*/ 	.short	0x0000


	//----- nvinfo : EIATTR_MAXREG_COUNT
	.align		4
        /*004c*/ 	.byte	0x03, 0x1b
        /*004e*/ 	.short	0x00ff


	//----- nvinfo : EIATTR_EXIT_INSTR_OFFSETS
	.align		4
        /*0050*/ 	.byte	0x04, 0x1c
        /*0052*/ 	.short	(.L_19 - .L_18)


	//   ....[0]....
.L_18:
        /*0054*/ 	.word	0x00000170


	//   ....[1]....
        /*0058*/ 	.word	0x00000190


	//----- nvinfo : EIATTR_REQNTID
	.align		4
.L_19:
        /*005c*/ 	.byte	0x04, 0x10
        /*005e*/ 	.short	(.L_21 - .L_20)
.L_20:
        /*0060*/ 	.word	0x00000080
        /*0064*/ 	.word	0x00000001
        /*0068*/ 	.word	0x00000001


	//----- nvinfo : EIATTR_CBANK_PARAM_SIZE
	.align		4
.L_21:
        /*006c*/ 	.byte	0x03, 0x19
        /*006e*/ 	.short	0x001c


	//----- nvinfo : EIATTR_PARAM_CBANK
	.align		4
        /*0070*/ 	.byte	0x04, 0x0a
        /*0072*/ 	.short	(.L_23 - .L_22)
	.align		4
.L_22:
        /*0074*/ 	.word	index@(.nv.constant0.triton_poi_fused_cat_95)
        /*0078*/ 	.short	0x0210
        /*007a*/ 	.short	0x001c


	//----- nvinfo : EIATTR_SW_WAR
	.align		4
.L_23:
        /*007c*/ 	.byte	0x04, 0x36
        /*007e*/ 	.short	(.L_25 - .L_24)
.L_24:
        /*0080*/ 	.word	0x00000008
.L_25:


//--------------------- .nv.callgraph             --------------------------
	.section	.nv.callgraph,"",@"SHT_CUDA_CALLGRAPH"
	.align	4
	.sectionentsize	8
	.align		4
        /*0000*/ 	.word	0x00000000
	.align		4
        /*0004*/ 	.word	0xffffffff
	.align		4
        /*0008*/ 	.word	0x00000000
	.align		4
        /*000c*/ 	.word	0xfffffffe
	.align		4
        /*0010*/ 	.word	0x00000000
	.align		4
        /*0014*/ 	.word	0xfffffffd
	.align		4
        /*0018*/ 	.word	0x00000000
	.align		4
        /*001c*/ 	.word	0xfffffffc


//--------------------- .text.triton_poi_fused_cat_95 --------------------------
	.section	.text.triton_poi_fused_cat_95,"ax",@progbits
	.align	128
        .global         triton_poi_fused_cat_95
        .type           triton_poi_fused_cat_95,@function
        .size           triton_poi_fused_cat_95,(.L_x_1 - triton_poi_fused_cat_95)
        .other          triton_poi_fused_cat_95,@"STO_CUDA_ENTRY STV_DEFAULT"
triton_poi_fused_cat_95:
.text.triton_poi_fused_cat_95:
[----:B------:R-:W0:Y:S02]  /*0000*/  LDC R1, c[0x0][0x28] ;  /* 0x00000a00ff017b82 */ /* 0x000e240000000800 */
[----:B------:R-:W1:Y:S01]  /*0010*/  S2R R0, SR_TID.X ;  /* 0x0000000000007919 */ /* 0x000e620000002100 */
[----:B------:R-:W2:Y:S01]  /*0020*/  LDC.64 R2, c[0x0][0x210] ;  /* 0x00008400ff027b82 */ /* 0x000ea20000000a00 */
[----:B------:R-:W-:Y:S01]  /*0030*/  IMAD.MOV.U32 R11, RZ, RZ, RZ ;  /* 0x000000ffff0b7224 */ /* 0x000fe200078e00ff */
[----:B------:R-:W-:Y:S01]  /*0040*/  ULDC.64 UR4, c[0x0][0x208] ;  /* 0x0000820000047ab9 */ /* 0x000fe20000000a00 */
[----:B------:R-:W3:Y:S05]  /*0050*/  S2R R9, SR_CTAID.X ;  /* 0x0000000000097919 */ /* 0x000eea0000002500 */
[----:B------:R-:W4:Y:S08]  /*0060*/  LDC.64 R4, c[0x0][0x218] ;  /* 0x00008600ff047b82 */ /* 0x000f300000000a00 */
[----:B------:R-:W5:Y:S01]  /*0070*/  LDC.64 R6, c[0x0][0x220] ;  /* 0x00008800ff067b82 */ /* 0x000f620000000a00 */
[----:B-1----:R-:W-:-:S05]  /*0080*/  LOP3.LUT R0, R0, 0x7f, RZ, 0xc0, !PT ;  /* 0x0000007f00007812 */ /* 0x002fca00078ec0ff */
[----:B---3--:R-:W-:-:S04]  /*0090*/  IMAD R9, R9, 0x80, R0 ;  /* 0x0000008009097824 */ /* 0x008fc800078e0200 */
[C---:B--2---:R-:W-:Y:S01]  /*00a0*/  IMAD.WIDE R2, R9.reuse, 0x4, R2 ;  /* 0x0000000409027825 */ /* 0x044fe200078e0202 */
[----:B------:R-:W-:-:S13]  /*00b0*/  ISETP.GE.AND P0, PT, R9, 0x200, PT ;  /* 0x000002000900780c */ /* 0x000fda0003f06270 */
[----:B------:R5:W2:Y:S01]  /*00c0*/  @!P0 LDG.E R11, desc[UR4][R2.64] ;  /* 0x00000004020b8981 */ /* 0x000aa2000c1e1900 */
[----:B------:R-:W-:-:S04]  /*00d0*/  SHF.R.S32.HI R0, RZ, 0x1f, R9 ;  /* 0x0000001fff007819 */ /* 0x000fc80000011409 */
[----:B------:R-:W-:-:S04]  /*00e0*/  LEA.HI R0, R0, R9, RZ, 0x7 ;  /* 0x0000000900007211 */ /* 0x000fc800078f38ff */
[----:B------:R-:W-:Y:S02]  /*00f0*/  LOP3.LUT R8, R0, 0xffffff80, RZ, 0xc0, !PT ;  /* 0xffffff8000087812 */ /* 0x000fe400078ec0ff */
[----:B------:R-:W-:Y:S02]  /*0100*/  SHF.R.S32.HI R0, RZ, 0x7, R0 ;  /* 0x00000007ff007819 */ /* 0x000fe40000011400 */
[----:B------:R-:W-:-:S05]  /*0110*/  IADD3 R9, R9, -R8, RZ ;  /* 0x8000000809097210 */ /* 0x000fca0007ffe0ff */
[----:B------:R-:W-:-:S04]  /*0120*/  IMAD R9, R0, 0xf80, R9 ;  /* 0x00000f8000097824 */ /* 0x000fc800078e0209 */
[----:B----4-:R-:W-:-:S04]  /*0130*/  IMAD.WIDE R4, R9, 0x4, R4 ;  /* 0x0000000409047825 */ /* 0x010fc800078e0204 */
[----:B------:R-:W-:-:S04]  /*0140*/  IMAD.IADD R9, R8, 0x1, R9 ;  /* 0x0000000108097824 */ /* 0x000fc800078e0209 */
[----:B-----5:R-:W-:Y:S01]  /*0150*/  IMAD.WIDE R2, R9, 0x4, R6 ;  /* 0x0000000409027825 */ /* 0x020fe200078e0206 */
[----:B--2---:R1:W-:Y:S01]  /*0160*/  @!P0 STG.E desc[UR4][R4.64], R11 ;  /* 0x0000000b04008986 */ /* 0x0043e2000c101904 */
[----:B------:R-:W-:Y:S05]  /*0170*/  @P0 EXIT ;  /* 0x000000000000094d */ /* 0x000fea0003800000 */
[----:B------:R-:W-:Y:S01]  /*0180*/  STG.E desc[UR4][R2.64], R11 ;  /* 0x0000000b02007986 */ /* 0x000fe2000c101904 */
[----:B------:R-:W-:Y:S05]  /*0190*/  EXIT ;  /* 0x000000000000794d */ /* 0x000fea0003800000 */
.L_x_0:
[----:B------:R-:W-:-:S00]  /*01a0*/  BRA `(.L_x_0) ;  /* 0xfffffffc00fc7947 */ /* 0x000fc0000383ffff */
[----:B------:R-:W-:-:S00]  /*01b0*/  NOP ;  /* 0x0000000000007918 */ /* 0x000fc00000000000 */
        /* <DEDUP_REMOVED lines=12> */
.L_x_1:


//--------------------- .nv.constant0.triton_poi_fused_cat_95 --------------------------
	.section	.nv.constant0.triton_poi_fused_cat_95,"a",@progbits
	.sectionflags	@""
	.align	4
.nv.constant0.triton_poi_fused_cat_95:
	.zero		556
